	.headerflags	@"EF_CUDA_TEXMODE_UNIFIED EF_CUDA_64BIT_ADDRESS EF_CUDA_ACCELERATORS EF_CUDA_SM90 EF_CUDA_VIRTUAL_SM(EF_CUDA_SM90)"
	.elftype	@"ET_EXEC"


//--------------------- .nv.info                  --------------------------
	.section	.nv.info,"",@"SHT_CUDA_INFO"
	.align	4


	//----- nvinfo : EIATTR_REGCOUNT
	.align		4
        /*0000*/ 	.byte	0x04, 0x2f
        /*0002*/ 	.short	(.L_3 - .L_2)
	.align		4
.L_2:
        /*0004*/ 	.word	index@(triton_poi_fused__native_batch_norm_legit_no_training_convolution_leaky_relu_11)
        /*0008*/ 	.word	0x0000002c


	//----- nvinfo : EIATTR_MIN_STACK_SIZE
	.align		4
.L_3:
        /*000c*/ 	.byte	0x04, 0x12
        /*000e*/ 	.short	(.L_5 - .L_4)
	.align		4
.L_4:
        /*0010*/ 	.word	index@(triton_poi_fused__native_batch_norm_legit_no_training_convolution_leaky_relu_11)
        /*0014*/ 	.word	0x00000000


	//----- nvinfo : EIATTR_FRAME_SIZE
	.align		4
.L_5:
        /*0018*/ 	.byte	0x04, 0x11
        /*001a*/ 	.short	(.L_7 - .L_6)
	.align		4
.L_6:
        /*001c*/ 	.word	index@(triton_poi_fused__native_batch_norm_legit_no_training_convolution_leaky_relu_11)
        /*0020*/ 	.word	0x00000000


	//----- nvinfo : EIATTR_MIN_STACK_SIZE
	.align		4
.L_7:
        /*0024*/ 	.byte	0x04, 0x12
        /*0026*/ 	.short	(.L_9 - .L_8)
	.align		4
.L_8:
        /*0028*/ 	.word	index@(triton_poi_fused__native_batch_norm_legit_no_training_convolution_leaky_relu_11)
        /*002c*/ 	.word	0x00000000
.L_9:


//--------------------- .nv.info.triton_poi_fused__native_batch_norm_legit_no_training_convolution_leaky_relu_11 --------------------------
	.section	.nv.info.triton_poi_fused__native_batch_norm_legit_no_training_convolution_leaky_relu_11,"",@"SHT_CUDA_INFO"
	.sectionflags	@""
	.align	4


	//----- nvinfo : EIATTR_CUDA_API_VERSION
	.align		4
        /*0000*/ 	.byte	0x04, 0x37
        /*0002*/ 	.short	(.L_11 - .L_10)
.L_10:
        /*0004*/ 	.word	0x0000007c


	//----- nvinfo : EIATTR_KPARAM_INFO
	.align		4
.L_11:
        /*0008*/ 	.byte	0x04, 0x17
        /*000a*/ 	.short	(.L_13 - .L_12)
.L_12:
        /*000c*/ 	.word	0x00000000
        /*0010*/ 	.short	0x0007
        /*0012*/ 	.short	0x0038
        /*0014*/ 	.byte	0x00, 0xf0, 0x11, 0x00


	//----- nvinfo : EIATTR_KPARAM_INFO
	.align		4
.L_13:
        /*0018*/ 	.byte	0x04, 0x17
        /*001a*/ 	.short	(.L_15 - .L_14)
.L_14:
        /*001c*/ 	.word	0x00000000
        /*0020*/ 	.short	0x0006
        /*0022*/ 	.short	0x0030
        /*0024*/ 	.byte	0x00, 0xf4, 0x21, 0x00


	//----- nvinfo : EIATTR_KPARAM_INFO
	.align		4
.L_15:
        /*0028*/ 	.byte	0x04, 0x17
        /*002a*/ 	.short	(.L_17 - .L_16)
.L_16:
        /*002c*/ 	.word	0x00000000
        /*0030*/ 	.short	0x0005
        /*0032*/ 	.short	0x0028
        /*0034*/ 	.byte	0x00, 0xf4, 0x21, 0x00


	//----- nvinfo : EIATTR_KPARAM_INFO
	.align		4
.L_17:
        /*0038*/ 	.byte	0x04, 0x17
        /*003a*/ 	.short	(.L_19 - .L_18)
.L_18:
        /*003c*/ 	.word	0x00000000
        /*0040*/ 	.short	0x0004
        /*0042*/ 	.short	0x0020
        /*0044*/ 	.byte	0x00, 0xf4, 0x21, 0x00


	//----- nvinfo : EIATTR_KPARAM_INFO
	.align		4
.L_19:
        /*0048*/ 	.byte	0x04, 0x17
        /*004a*/ 	.short	(.L_21 - .L_20)
.L_20:
        /*004c*/ 	.word	0x00000000
        /*0050*/ 	.short	0x0003
        /*0052*/ 	.short	0x0018
        /*0054*/ 	.byte	0x00, 0xf4, 0x21, 0x00


	//----- nvinfo : EIATTR_KPARAM_INFO
	.align		4
.L_21:
        /*0058*/ 	.byte	0x04, 0x17
        /*005a*/ 	.short	(.L_23 - .L_22)
.L_22:
        /*005c*/ 	.word	0x00000000
        /*0060*/ 	.short	0x0002
        /*0062*/ 	.short	0x0010
        /*0064*/ 	.byte	0x00, 0xf4, 0x21, 0x00


	//----- nvinfo : EIATTR_KPARAM_INFO
	.align		4
.L_23:
        /*0068*/ 	.byte	0x04, 0x17
        /*006a*/ 	.short	(.L_25 - .L_24)
.L_24:
        /*006c*/ 	.word	0x00000000
        /*0070*/ 	.short	0x0001
        /*0072*/ 	.short	0x0008
        /*0074*/ 	.byte	0x00, 0xf4, 0x21, 0x00


	//----- nvinfo : EIATTR_KPARAM_INFO
	.align		4
.L_25:
        /*0078*/ 	.byte	0x04, 0x17
        /*007a*/ 	.short	(.L_27 - .L_26)
.L_26:
        /*007c*/ 	.word	0x00000000
        /*0080*/ 	.short	0x0000
        /*0082*/ 	.short	0x0000
        /*0084*/ 	.byte	0x00, 0xf4, 0x21, 0x00


	//----- nvinfo : EIATTR_SPARSE_MMA_MASK
	.align		4
.L_27:
        /*0088*/ 	.byte	0x03, 0x50
        /*008a*/ 	.short	0x0000


	//----- nvinfo : EIATTR_MAXREG_COUNT
	.align		4
        /*008c*/ 	.byte	0x03, 0x1b
        /*008e*/ 	.short	0x00ff


	//----- nvinfo : EIATTR_EXIT_INSTR_OFFSETS
	.align		4
        /*0090*/ 	.byte	0x04, 0x1c
        /*0092*/ 	.short	(.L_29 - .L_28)


	//   ....[0]....
.L_28:
        /*0094*/ 	.word	0x00000c50


	//   ....[1]....
        /*0098*/ 	.word	0x00000c70


	//----- nvinfo : EIATTR_REQNTID
	.align		4
.L_29:
        /*009c*/ 	.byte	0x04, 0x10
        /*009e*/ 	.short	(.L_31 - .L_30)
.L_30:
        /*00a0*/ 	.word	0x00000080
        /*00a4*/ 	.word	0x00000001
        /*00a8*/ 	.word	0x00000001


	//----- nvinfo : EIATTR_CBANK_PARAM_SIZE
	.align		4
.L_31:
        /*00ac*/ 	.byte	0x03, 0x19
        /*00ae*/ 	.short	0x003c


	//----- nvinfo : EIATTR_PARAM_CBANK
	.align		4
        /*00b0*/ 	.byte	0x04, 0x0a
        /*00b2*/ 	.short	(.L_33 - .L_32)
	.align		4
.L_32:
        /*00b4*/ 	.word	index@(.nv.constant0.triton_poi_fused__native_batch_norm_legit_no_training_convolution_leaky_relu_11)
        /*00b8*/ 	.short	0x0210
        /*00ba*/ 	.short	0x003c


	//----- nvinfo : EIATTR_SW_WAR
	.align		4
.L_33:
        /*00bc*/ 	.byte	0x04, 0x36
        /*00be*/ 	.short	(.L_35 - .L_34)
.L_34:
        /*00c0*/ 	.word	0x00000008
.L_35:


//--------------------- .nv.callgraph             --------------------------
	.section	.nv.callgraph,"",@"SHT_CUDA_CALLGRAPH"
	.align	4
	.sectionentsize	8
	.align		4
        /*0000*/ 	.word	0x00000000
	.align		4
        /*0004*/ 	.word	0xffffffff
	.align		4
        /*0008*/ 	.word	0x00000000
	.align		4
        /*000c*/ 	.word	0xfffffffe
	.align		4
        /*0010*/ 	.word	0x00000000
	.align		4
        /*0014*/ 	.word	0xfffffffd
	.align		4
        /*0018*/ 	.word	0x00000000
	.align		4
        /*001c*/ 	.word	0xfffffffc


//--------------------- .nv.constant4             --------------------------
	.section	.nv.constant4,"a",@progbits
	.align	8
	.align		8
.nv.constant4:
        /*0000*/ 	.dword	_$_str
	.align		8
        /*0008*/ 	.dword	_$_str_$_2


//--------------------- .text.triton_poi_fused__native_batch_norm_legit_no_training_convolution_leaky_relu_11 --------------------------
	.section	.text.triton_poi_fused__native_batch_norm_legit_no_training_convolution_leaky_relu_11,"ax",@progbits
	.align	128
        .global         triton_poi_fused__native_batch_norm_legit_no_training_convolution_leaky_relu_11
        .type           triton_poi_fused__native_batch_norm_legit_no_training_convolution_leaky_relu_11,@function
        .size           triton_poi_fused__native_batch_norm_legit_no_training_convolution_leaky_relu_11,(.L_x_1 - triton_poi_fused__native_batch_norm_legit_no_training_convolution_leaky_relu_11)
        .other          triton_poi_fused__native_batch_norm_legit_no_training_convolution_leaky_relu_11,@"STO_CUDA_ENTRY STV_DEFAULT"
triton_poi_fused__native_batch_norm_legit_no_training_convolution_leaky_relu_11:
.text.triton_poi_fused__native_batch_norm_legit_no_training_convolution_leaky_relu_11:
[----:B------:R-:W0:Y:S01]  /*0000*/  LDC R1, c[0x0][0x28] ;  /* 0x00000a00ff017b82 */ /* 0x000e220000000800 */
[----:B------:R-:W1:Y:S07]  /*0010*/  S2R R0, SR_TID.X ;  /* 0x0000000000007919 */ /* 0x000e6e0000002100 */
[----:B------:R-:W2:Y:S01]  /*0020*/  LDC.64 R16, c[0x0][0x230] ;  /* 0x00008c00ff107b82 */ /* 0x000ea20000000a00 */
[----:B------:R-:W-:Y:S02]  /*0030*/  CS2R R12, SRZ ;  /* 0x00000000000c7805 */ /* 0x000fe4000001ff00 */
[----:B------:R-:W-:Y:S01]  /*0040*/  CS2R R14, SRZ ;  /* 0x00000000000e7805 */ /* 0x000fe2000001ff00 */
[----:B------:R-:W3:Y:S01]  /*0050*/  S2R R3, SR_CTAID.X ;  /* 0x0000000000037919 */ /* 0x000ee20000002500 */
[----:B------:R-:W-:Y:S01]  /*0060*/  ULDC.64 UR4, c[0x0][0x208] ;  /* 0x0000820000047ab9 */ /* 0x000fe20000000a00 */
[----:B------:R-:W-:-:S02]  /*0070*/  CS2R R4, SRZ ;  /* 0x0000000000047805 */ /* 0x000fc4000001ff00 */
[----:B------:R-:W-:Y:S01]  /*0080*/  CS2R R6, SRZ ;  /* 0x0000000000067805 */ /* 0x000fe2000001ff00 */
[----:B------:R-:W4:Y:S08]  /*0090*/  LDC.64 R36, c[0x0][0x210] ;  /* 0x00008400ff247b82 */ /* 0x000f300000000a00 */
[----:B------:R-:W5:Y:S01]  /*00a0*/  LDC.64 R20, c[0x0][0x220] ;  /* 0x00008800ff147b82 */ /* 0x000f620000000a00 */
[----:B------:R-:W-:-:S02]  /*00b0*/  CS2R R8, SRZ ;  /* 0x0000000000087805 */ /* 0x000fc4000001ff00 */
[----:B------:R-:W-:Y:S02]  /*00c0*/  CS2R R10, SRZ ;  /* 0x00000000000a7805 */ /* 0x000fe4000001ff00 */
[----:B------:R-:W-:-:S03]  /*00d0*/  CS2R R24, SRZ ;  /* 0x0000000000187805 */ /* 0x000fc6000001ff00 */
[----:B------:R-:W4:Y:S01]  /*00e0*/  LDC.64 R38, c[0x0][0x228] ;  /* 0x00008a00ff267b82 */ /* 0x000f220000000a00 */
[----:B-1----:R-:W-:Y:S02]  /*00f0*/  SHF.L.U32 R0, R0, 0x2, RZ ;  /* 0x0000000200007819 */ /* 0x002fe400000006ff */
[----:B---3--:R-:W-:Y:S02]  /*0100*/  SHF.R.S32.HI R2, RZ, 0x15, R3 ;  /* 0x00000015ff027819 */ /* 0x008fe40000011403 */
[----:B------:R-:W-:Y:S02]  /*0110*/  LOP3.LUT R0, R0, 0x1fc, RZ, 0xc0, !PT ;  /* 0x000001fc00007812 */ /* 0x000fe400078ec0ff */
[----:B------:R-:W-:Y:S02]  /*0120*/  SGXT R2, R2, 0x1 ;  /* 0x000000010202781a */ /* 0x000fe40000000200 */
[----:B------:R-:W-:-:S04]  /*0130*/  LEA R3, R3, R0, 0xa ;  /* 0x0000000003037211 */ /* 0x000fc800078e50ff */
[----:B------:R-:W-:Y:S02]  /*0140*/  LEA.HI R2, R2, R3, RZ, 0x9 ;  /* 0x0000000302027211 */ /* 0x000fe400078f48ff */
[----:B------:R-:W-:Y:S02]  /*0150*/  ISETP.GE.AND P1, PT, R3, 0x28800, PT ;  /* 0x000288000300780c */ /* 0x000fe40003f26270 */
[----:B------:R-:W-:-:S04]  /*0160*/  LOP3.LUT R2, R2, 0xfffffe00, RZ, 0xc0, !PT ;  /* 0xfffffe0002027812 */ /* 0x000fc800078ec0ff */
[----:B------:R-:W-:-:S05]  /*0170*/  IADD3 R33, R3, -R2, RZ ;  /* 0x8000000203217210 */ /* 0x000fca0007ffe0ff */
[----:B--2---:R-:W-:-:S05]  /*0180*/  IMAD.WIDE R16, R33, 0x4, R16 ;  /* 0x0000000421107825 */ /* 0x004fca00078e0210 */
[----:B------:R-:W2:Y:S01]  /*0190*/  @!P1 LDG.E.EL.128 R12, desc[UR4][R16.64] ;  /* 0x00000004100c9981 */ /* 0x000ea2000c2e1d00 */
[----:B------:R-:W-:-:S04]  /*01a0*/  IADD3 R0, R3, 0x200, RZ ;  /* 0x0000020003007810 */ /* 0x000fc80007ffe0ff */
[----:B------:R-:W-:-:S13]  /*01b0*/  ISETP.GE.AND P0, PT, R0, 0x28800, PT ;  /* 0x000288000000780c */ /* 0x000fda0003f06270 */
[----:B------:R1:W3:Y:S01]  /*01c0*/  @!P0 LDG.E.EL.128 R4, desc[UR4][R16.64] ;  /* 0x0000000410048981 */ /* 0x0002e2000c2e1d00 */
[----:B------:R-:W-:Y:S01]  /*01d0*/  HFMA2.MMA R2, -RZ, RZ, 1.625, 0 ;  /* 0x3e800000ff027435 */ /* 0x000fe200000001ff */
[----:B------:R-:W-:Y:S01]  /*01e0*/  CS2R R26, SRZ ;  /* 0x00000000001a7805 */ /* 0x000fe2000001ff00 */
[----:B----4-:R-:W-:-:S04]  /*01f0*/  IMAD.WIDE R36, R3, 0x4, R36 ;  /* 0x0000000403247825 */ /* 0x010fc800078e0224 */
[C---:B-----5:R-:W-:Y:S01]  /*0200*/  IMAD.WIDE R20, R33.reuse, 0x4, R20 ;  /* 0x0000000421147825 */ /* 0x060fe200078e0214 */
[----:B------:R-:W4:Y:S04]  /*0210*/  @!P0 LDG.E.128 R24, desc[UR4][R36.64+0x800] ;  /* 0x0008000424188981 */ /* 0x000f28000c1e1d00 */
[----:B------:R-:W4:Y:S01]  /*0220*/  @!P0 LDG.E.EL.128 R8, desc[UR4][R20.64] ;  /* 0x0000000414088981 */ /* 0x000f22000c2e1d00 */
[----:B------:R-:W-:Y:S01]  /*0230*/  CS2R R22, SRZ ;  /* 0x0000000000167805 */ /* 0x000fe2000001ff00 */
[----:B0-----:R-:W-:-:S04]  /*0240*/  IMAD.WIDE R38, R33, 0x4, R38 ;  /* 0x0000000421267825 */ /* 0x001fc800078e0226 */
[----:B--2---:R-:W-:Y:S01]  /*0250*/  FADD R0, R12, 9.9999997473787516356e-06 ;  /* 0x3727c5ac0c007421 */ /* 0x004fe20000000000 */
[----:B-1----:R-:W-:Y:S01]  /*0260*/  FADD R16, R13, 9.9999997473787516356e-06 ;  /* 0x3727c5ac0d107421 */ /* 0x002fe20000000000 */
[----:B------:R-:W-:Y:S01]  /*0270*/  FADD R12, R14, 9.9999997473787516356e-06 ;  /* 0x3727c5ac0e0c7421 */ /* 0x000fe20000000000 */
[----:B------:R-:W-:-:S03]  /*0280*/  FADD R15, R15, 9.9999997473787516356e-06 ;  /* 0x3727c5ac0f0f7421 */ /* 0x000fc60000000000 */
[----:B------:R-:W0:Y:S08]  /*0290*/  MUFU.SQRT R0, R0 ;  /* 0x0000000000007308 */ /* 0x000e300000002000 */
[----:B------:R-:W1:Y:S01]  /*02a0*/  MUFU.SQRT R16, R16 ;  /* 0x0000001000107308 */ /* 0x000e620000002000 */
[----:B---3--:R-:W-:Y:S01]  /*02b0*/  FADD R4, R4, 9.9999997473787516356e-06 ;  /* 0x3727c5ac04047421 */ /* 0x008fe20000000000 */
[----:B------:R-:W-:Y:S01]  /*02c0*/  FADD R5, R5, 9.9999997473787516356e-06 ;  /* 0x3727c5ac05057421 */ /* 0x000fe20000000000 */
[----:B------:R-:W-:Y:S01]  /*02d0*/  FADD R17, R6, 9.9999997473787516356e-06 ;  /* 0x3727c5ac06117421 */ /* 0x000fe20000000000 */
[----:B0-----:R-:W-:-:S04]  /*02e0*/  FSETP.GT.AND P2, PT, R0, 8.50705917302346158658e+37, PT ;  /* 0x7e8000000000780b */ /* 0x001fc80003f44000 */
[----:B------:R-:W0:Y:S01]  /*02f0*/  MUFU.SQRT R12, R12 ;  /* 0x0000000c000c7308 */ /* 0x000e220000002000 */
[----:B------:R-:W-:Y:S01]  /*0300*/  FSETP.GEU.AND P3, PT, R0, 1.175494350822287508e-38, PT ;  /* 0x008000000000780b */ /* 0x000fe20003f6e000 */
[----:B------:R-:W-:Y:S01]  /*0310*/  FADD R7, R7, 9.9999997473787516356e-06 ;  /* 0x3727c5ac07077421 */ /* 0x000fe20000000000 */
[----:B------:R-:W-:Y:S02]  /*0320*/  FSEL R18, R2, 1, P2 ;  /* 0x3f80000002127808 */ /* 0x000fe40001000000 */
[----:B-1----:R-:W-:-:S03]  /*0330*/  FSETP.GT.AND P4, PT, R16, 8.50705917302346158658e+37, PT ;  /* 0x7e8000001000780b */ /* 0x002fc60003f84000 */
[----:B------:R1:W2:Y:S01]  /*0340*/  MUFU.SQRT R13, R15 ;  /* 0x0000000f000d7308 */ /* 0x0002a20000002000 */
[----:B------:R-:W-:Y:S01]  /*0350*/  FSETP.GEU.AND P5, PT, R16, 1.175494350822287508e-38, PT ;  /* 0x008000001000780b */ /* 0x000fe20003fae000 */
[----:B------:R-:W-:-:S04]  /*0360*/  @P2 FMUL R0, R0, 0.25 ;  /* 0x3e80000000002820 */ /* 0x000fc80000400000 */
[----:B------:R-:W-:Y:S01]  /*0370*/  @!P3 FMUL R18, R18, 16777216 ;  /* 0x4b8000001212b820 */ /* 0x000fe20000400000 */
[----:B0-----:R-:W-:Y:S01]  /*0380*/  FSETP.GT.AND P6, PT, R12, 8.50705917302346158658e+37, PT ;  /* 0x7e8000000c00780b */ /* 0x001fe20003fc4000 */
[----:B------:R-:W0:Y:S01]  /*0390*/  MUFU.SQRT R14, R4 ;  /* 0x00000004000e7308 */ /* 0x000e220000002000 */
[----:B------:R-:W-:Y:S01]  /*03a0*/  @!P3 FMUL R0, R0, 16777216 ;  /* 0x4b8000000000b820 */ /* 0x000fe20000400000 */
[----:B-1----:R-:W-:Y:S01]  /*03b0*/  FSEL R15, R2, 1, P4 ;  /* 0x3f800000020f7808 */ /* 0x002fe20002000000 */
[----:B------:R-:W-:Y:S01]  /*03c0*/  @P4 FMUL R16, R16, 0.25 ;  /* 0x3e80000010104820 */ /* 0x000fe20000400000 */
[----:B------:R-:W-:Y:S02]  /*03d0*/  FSETP.GEU.AND P2, PT, R12, 1.175494350822287508e-38, PT ;  /* 0x008000000c00780b */ /* 0x000fe40003f4e000 */
[----:B--2---:R-:W-:Y:S02]  /*03e0*/  FSETP.GT.AND P3, PT, R13, 8.50705917302346158658e+37, PT ;  /* 0x7e8000000d00780b */ /* 0x004fe40003f64000 */
[----:B------:R-:W1:Y:S01]  /*03f0*/  MUFU.SQRT R5, R5 ;  /* 0x0000000500057308 */ /* 0x000e620000002000 */
[----:B------:R-:W-:Y:S01]  /*0400*/  @!P5 FMUL R16, R16, 16777216 ;  /* 0x4b8000001010d820 */ /* 0x000fe20000400000 */
[----:B------:R-:W-:Y:S01]  /*0410*/  @!P5 FMUL R15, R15, 16777216 ;  /* 0x4b8000000f0fd820 */ /* 0x000fe20000400000 */
[----:B------:R-:W-:Y:S01]  /*0420*/  FSETP.GEU.AND P4, PT, R13, 1.175494350822287508e-38, PT ;  /* 0x008000000d00780b */ /* 0x000fe20003f8e000 */
[----:B------:R-:W-:Y:S01]  /*0430*/  @P6 FMUL R12, R12, 0.25 ;  /* 0x3e8000000c0c6820 */ /* 0x000fe20000400000 */
[----:B------:R-:W-:-:S02]  /*0440*/  FSEL R29, R2, 1, P6 ;  /* 0x3f800000021d7808 */ /* 0x000fc40003000000 */
[C---:B0-----:R-:W-:Y:S01]  /*0450*/  FSETP.GT.AND P5, PT, R14.reuse, 8.50705917302346158658e+37, PT ;  /* 0x7e8000000e00780b */ /* 0x041fe20003fa4000 */
[----:B------:R-:W0:Y:S01]  /*0460*/  MUFU.SQRT R17, R17 ;  /* 0x0000001100117308 */ /* 0x000e220000002000 */
[----:B------:R-:W-:Y:S01]  /*0470*/  FSETP.GEU.AND P6, PT, R14, 1.175494350822287508e-38, PT ;  /* 0x008000000e00780b */ /* 0x000fe20003fce000 */
[----:B------:R-:W-:Y:S01]  /*0480*/  @!P2 FMUL R12, R12, 16777216 ;  /* 0x4b8000000c0ca820 */ /* 0x000fe20000400000 */
[----:B------:R-:W-:Y:S01]  /*0490*/  FSEL R28, R2, 1, P3 ;  /* 0x3f800000021c7808 */ /* 0x000fe20001800000 */
[----:B------:R-:W-:Y:S01]  /*04a0*/  @P3 FMUL R13, R13, 0.25 ;  /* 0x3e8000000d0d3820 */ /* 0x000fe20000400000 */
[----:B------:R-:W-:Y:S01]  /*04b0*/  @!P2 FMUL R29, R29, 16777216 ;  /* 0x4b8000001d1da820 */ /* 0x000fe20000400000 */
[----:B-1----:R-:W-:Y:S02]  /*04c0*/  FSETP.GT.AND P3, PT, R5, 8.50705917302346158658e+37, PT ;  /* 0x7e8000000500780b */ /* 0x002fe40003f64000 */
[----:B------:R-:W1:Y:S01]  /*04d0*/  MUFU.SQRT R6, R7 ;  /* 0x0000000700067308 */ /* 0x000e620000002000 */
[----:B------:R-:W-:Y:S01]  /*04e0*/  @!P4 FMUL R13, R13, 16777216 ;  /* 0x4b8000000d0dc820 */ /* 0x000fe20000400000 */
[----:B------:R-:W-:Y:S01]  /*04f0*/  @!P4 FMUL R28, R28, 16777216 ;  /* 0x4b8000001c1cc820 */ /* 0x000fe20000400000 */
[----:B------:R-:W-:Y:S01]  /*0500*/  FSETP.GEU.AND P2, PT, R5, 1.175494350822287508e-38, PT ;  /* 0x008000000500780b */ /* 0x000fe20003f4e000 */
[----:B------:R-:W-:Y:S01]  /*0510*/  @P5 FMUL R14, R14, 0.25 ;  /* 0x3e8000000e0e5820 */ /* 0x000fe20000400000 */
[----:B------:R-:W-:-:S02]  /*0520*/  FSEL R4, R2, 1, P3 ;  /* 0x3f80000002047808 */ /* 0x000fc40001800000 */
[----:B0-----:R-:W-:Y:S01]  /*0530*/  FSETP.GT.AND P4, PT, R17, 8.50705917302346158658e+37, PT ;  /* 0x7e8000001100780b */ /* 0x001fe20003f84000 */
[----:B------:R0:W2:Y:S01]  /*0540*/  MUFU.RCP R31, R0 ;  /* 0x00000000001f7308 */ /* 0x0000a20000001000 */
[----:B------:R-:W-:Y:S02]  /*0550*/  @!P6 FMUL R14, R14, 16777216 ;  /* 0x4b8000000e0ee820 */ /* 0x000fe40000400000 */
[----:B------:R-:W-:Y:S01]  /*0560*/  @P3 FMUL R5, R5, 0.25 ;  /* 0x3e80000005053820 */ /* 0x000fe20000400000 */
[----:B-1----:R-:W-:-:S04]  /*0570*/  FSETP.GEU.AND P3, PT, R6, 1.175494350822287508e-38, PT ;  /* 0x008000000600780b */ /* 0x002fc80003f6e000 */
[----:B------:R-:W1:Y:S01]  /*0580*/  MUFU.RCP R30, R16 ;  /* 0x00000010001e7308 */ /* 0x000e620000001000 */
[----:B0-----:R-:W-:Y:S01]  /*0590*/  FSEL R0, R2, 1, P5 ;  /* 0x3f80000002007808 */ /* 0x001fe20002800000 */
[----:B------:R-:W-:Y:S01]  /*05a0*/  @!P2 FMUL R5, R5, 16777216 ;  /* 0x4b8000000505a820 */ /* 0x000fe20000400000 */
[C---:B------:R-:W-:Y:S01]  /*05b0*/  FSETP.GEU.AND P5, PT, R17.reuse, 1.175494350822287508e-38, PT ;  /* 0x008000001100780b */ /* 0x040fe20003fae000 */
[----:B------:R-:W-:Y:S01]  /*05c0*/  @P4 FMUL R17, R17, 0.25 ;  /* 0x3e80000011114820 */ /* 0x000fe20000400000 */
[----:B------:R-:W-:Y:S01]  /*05d0*/  @!P2 FMUL R4, R4, 16777216 ;  /* 0x4b8000000404a820 */ /* 0x000fe20000400000 */
[----:B------:R-:W-:Y:S01]  /*05e0*/  @!P6 FMUL R0, R0, 16777216 ;  /* 0x4b8000000000e820 */ /* 0x000fe20000400000 */
[----:B------:R-:W-:Y:S01]  /*05f0*/  FSETP.GT.AND P6, PT, R6, 8.50705917302346158658e+37, PT ;  /* 0x7e8000000600780b */ /* 0x000fe20003fc4000 */
[----:B------:R-:W0:Y:S01]  /*0600*/  MUFU.RCP R12, R12 ;  /* 0x0000000c000c7308 */ /* 0x000e220000001000 */
[----:B--2---:R-:W-:Y:S01]  /*0610*/  FMUL R31, R31, R18 ;  /* 0x000000121f1f7220 */ /* 0x004fe20000400000 */
[----:B-1----:R-:W-:-:S06]  /*0620*/  FMUL R30, R30, R15 ;  /* 0x0000000f1e1e7220 */ /* 0x002fcc0000400000 */
[----:B------:R-:W1:Y:S01]  /*0630*/  MUFU.RCP R13, R13 ;  /* 0x0000000d000d7308 */ /* 0x000e620000001000 */
[----:B------:R-:W-:-:S03]  /*0640*/  @!P5 FMUL R17, R17, 16777216 ;  /* 0x4b8000001111d820 */ /* 0x000fc60000400000 */
[----:B------:R-:W-:Y:S01]  /*0650*/  @P6 FMUL R6, R6, 0.25 ;  /* 0x3e80000006066820 */ /* 0x000fe20000400000 */
[----:B0-----:R-:W-:-:S03]  /*0660*/  FMUL R29, R12, R29 ;  /* 0x0000001d0c1d7220 */ /* 0x001fc60000400000 */
[----:B------:R0:W2:Y:S01]  /*0670*/  MUFU.RCP R7, R14 ;  /* 0x0000000e00077308 */ /* 0x0000a20000001000 */
[----:B------:R-:W-:Y:S01]  /*0680*/  @!P3 FMUL R6, R6, 16777216 ;  /* 0x4b8000000606b820 */ /* 0x000fe20000400000 */
[----:B-1----:R-:W-:-:S06]  /*0690*/  FMUL R28, R13, R28 ;  /* 0x0000001c0d1c7220 */ /* 0x002fcc0000400000 */
[----:B------:R-:W1:Y:S01]  /*06a0*/  MUFU.RCP R5, R5 ;  /* 0x0000000500057308 */ /* 0x000e620000001000 */
[----:B------:R-:W-:Y:S02]  /*06b0*/  CS2R R12, SRZ ;  /* 0x00000000000c7805 */ /* 0x000fe4000001ff00 */
[----:B0-----:R-:W-:Y:S01]  /*06c0*/  CS2R R14, SRZ ;  /* 0x00000000000e7805 */ /* 0x001fe2000001ff00 */
[----:B--2---:R-:W-:-:S04]  /*06d0*/  FMUL R0, R7, R0 ;  /* 0x0000000007007220 */ /* 0x004fc80000400000 */
[----:B------:R0:W2:Y:S01]  /*06e0*/  MUFU.RCP R32, R17 ;  /* 0x0000001100207308 */ /* 0x0000a20000001000 */
[C---:B------:R-:W-:Y:S01]  /*06f0*/  FSEL R7, R2.reuse, 1, P4 ;  /* 0x3f80000002077808 */ /* 0x040fe20002000000 */
[----:B------:R3:W5:Y:S04]  /*0700*/  @!P1 LDG.E.EL.128 R12, desc[UR4][R20.64] ;  /* 0x00000004140c9981 */ /* 0x000768000c2e1d00 */
[----:B------:R-:W-:Y:S02]  /*0710*/  @!P5 FMUL R7, R7, 16777216 ;  /* 0x4b8000000707d820 */ /* 0x000fe40000400000 */
[----:B------:R4:W4:Y:S01]  /*0720*/  MUFU.RCP R34, R6 ;  /* 0x0000000600227308 */ /* 0x0009220000001000 */
[----:B0-----:R-:W-:Y:S01]  /*0730*/  FSEL R17, R2, 1, P6 ;  /* 0x3f80000002117808 */ /* 0x001fe20003000000 */
[----:B-1----:R-:W-:Y:S01]  /*0740*/  FMUL R2, R5, R4 ;  /* 0x0000000405027220 */ /* 0x002fe20000400000 */
[----:B---3--:R-:W-:-:S03]  /*0750*/  CS2R R20, SRZ ;  /* 0x0000000000147805 */ /* 0x008fc6000001ff00 */
[----:B------:R-:W-:Y:S01]  /*0760*/  @!P3 FMUL R17, R17, 16777216 ;  /* 0x4b8000001111b820 */ /* 0x000fe20000400000 */
[----:B--2---:R-:W-:Y:S01]  /*0770*/  FMUL R32, R32, R7 ;  /* 0x0000000720207220 */ /* 0x004fe20000400000 */
[----:B------:R-:W-:Y:S02]  /*0780*/  CS2R R4, SRZ ;  /* 0x0000000000047805 */ /* 0x000fe4000001ff00 */
[----:B----4-:R-:W-:Y:S02]  /*0790*/  CS2R R6, SRZ ;  /* 0x0000000000067805 */ /* 0x010fe4000001ff00 */
[----:B------:R-:W-:Y:S01]  /*07a0*/  CS2R R18, SRZ ;  /* 0x0000000000127805 */ /* 0x000fe2000001ff00 */
[----:B------:R-:W5:Y:S01]  /*07b0*/  @!P1 LDG.E.128 R20, desc[UR4][R36.64] ;  /* 0x0000000424149981 */ /* 0x000f62000c1e1d00 */
[----:B------:R-:W-:Y:S01]  /*07c0*/  FMUL R34, R34, R17 ;  /* 0x0000001122227220 */ /* 0x000fe20000400000 */
[----:B------:R-:W-:Y:S02]  /*07d0*/  CS2R R16, SRZ ;  /* 0x0000000000107805 */ /* 0x000fe4000001ff00 */
[----:B------:R-:W2:Y:S04]  /*07e0*/  @!P0 LDG.E.EL.128 R4, desc[UR4][R38.64] ;  /* 0x0000000426048981 */ /* 0x000ea8000c2e1d00 */
[----:B------:R0:W3:Y:S01]  /*07f0*/  @!P1 LDG.E.EL.128 R16, desc[UR4][R38.64] ;  /* 0x0000000426109981 */ /* 0x0000e2000c2e1d00 */
[----:B------:R-:W-:Y:S01]  /*0800*/  FADD R11, R11, R27 ;  /* 0x0000001b0b0b7221 */ /* 0x000fe20000000000 */
[----:B------:R-:W-:Y:S01]  /*0810*/  FADD R10, R10, R26 ;  /* 0x0000001a0a0a7221 */ /* 0x000fe20000000000 */
[----:B------:R-:W-:Y:S01]  /*0820*/  FADD R9, R9, R25 ;  /* 0x0000001909097221 */ /* 0x000fe20000000000 */
[----:B------:R-:W-:Y:S01]  /*0830*/  FADD R8, R8, R24 ;  /* 0x0000001808087221 */ /* 0x000fe20000000000 */
[----:B------:R-:W1:Y:S08]  /*0840*/  LDC.64 R26, c[0x0][0x238] ;  /* 0x00008e00ff1a7b82 */ /* 0x000e700000000a00 */
[----:B------:R-:W0:Y:S01]  /*0850*/  LDC.64 R24, c[0x0][0x240] ;  /* 0x00009000ff187b82 */ /* 0x000e220000000a00 */
[----:B-1----:R-:W-:-:S04]  /*0860*/  IMAD.WIDE R40, R33, 0x4, R26 ;  /* 0x0000000421287825 */ /* 0x002fc800078e021a */
[----:B0-----:R-:W-:-:S04]  /*0870*/  IMAD.WIDE R38, R33, 0x4, R24 ;  /* 0x0000000421267825 */ /* 0x001fc800078e0218 */
[----:B-----5:R-:W-:Y:S01]  /*0880*/  FADD R15, R15, R23 ;  /* 0x000000170f0f7221 */ /* 0x020fe20000000000 */
[----:B------:R-:W-:Y:S01]  /*0890*/  FADD R14, R14, R22 ;  /* 0x000000160e0e7221 */ /* 0x000fe20000000000 */
[----:B------:R-:W-:Y:S01]  /*08a0*/  FADD R13, R13, R21 ;  /* 0x000000150d0d7221 */ /* 0x000fe20000000000 */
[----:B------:R-:W-:Y:S01]  /*08b0*/  FADD R12, R12, R20 ;  /* 0x000000140c0c7221 */ /* 0x000fe20000000000 */
[----:B--2---:R-:W-:Y:S01]  /*08c0*/  FADD R7, R11, -R7 ;  /* 0x800000070b077221 */ /* 0x004fe20000000000 */
[----:B---3--:R-:W-:Y:S01]  /*08d0*/  FADD R19, R15, -R19 ;  /* 0x800000130f137221 */ /* 0x008fe20000000000 */
[----:B------:R-:W-:Y:S01]  /*08e0*/  FADD R18, R14, -R18 ;  /* 0x800000120e127221 */ /* 0x000fe20000000000 */
[----:B------:R-:W-:Y:S01]  /*08f0*/  FADD R17, R13, -R17 ;  /* 0x800000110d117221 */ /* 0x000fe20000000000 */
[----:B------:R-:W-:Y:S01]  /*0900*/  FADD R16, R12, -R16 ;  /* 0x800000100c107221 */ /* 0x000fe20000000000 */
[----:B------:R-:W-:Y:S01]  /*0910*/  FMUL R34, R34, R7 ;  /* 0x0000000722227220 */ /* 0x000fe20000400000 */
[----:B------:R-:W-:Y:S01]  /*0920*/  FMUL R28, R28, R19 ;  /* 0x000000131c1c7220 */ /* 0x000fe20000400000 */
[----:B------:R-:W-:Y:S01]  /*0930*/  FMUL R7, R29, R18 ;  /* 0x000000121d077220 */ /* 0x000fe20000400000 */
[----:B------:R-:W-:Y:S01]  /*0940*/  FMUL R30, R30, R17 ;  /* 0x000000111e1e7220 */ /* 0x000fe20000400000 */
[----:B------:R-:W-:Y:S01]  /*0950*/  FMUL R31, R31, R16 ;  /* 0x000000101f1f7220 */ /* 0x000fe20000400000 */
[----:B------:R-:W-:-:S02]  /*0960*/  CS2R R16, SRZ ;  /* 0x0000000000107805 */ /* 0x000fc4000001ff00 */
[----:B------:R-:W-:Y:S02]  /*0970*/  CS2R R18, SRZ ;  /* 0x0000000000127805 */ /* 0x000fe4000001ff00 */
[----:B------:R-:W-:Y:S02]  /*0980*/  CS2R R20, SRZ ;  /* 0x0000000000147805 */ /* 0x000fe4000001ff00 */
[----:B------:R-:W-:Y:S02]  /*0990*/  CS2R R22, SRZ ;  /* 0x0000000000167805 */ /* 0x000fe4000001ff00 */
[----:B------:R-:W2:Y:S04]  /*09a0*/  @!P1 LDG.E.EL.128 R16, desc[UR4][R40.64] ;  /* 0x0000000428109981 */ /* 0x000ea8000c2e1d00 */
[----:B------:R-:W2:Y:S01]  /*09b0*/  @!P1 LDG.E.EL.128 R20, desc[UR4][R38.64] ;  /* 0x0000000426149981 */ /* 0x000ea2000c2e1d00 */
[----:B------:R-:W-:-:S02]  /*09c0*/  CS2R R24, SRZ ;  /* 0x0000000000187805 */ /* 0x000fc4000001ff00 */
[----:B------:R-:W-:-:S06]  /*09d0*/  CS2R R26, SRZ ;  /* 0x00000000001a7805 */ /* 0x000fcc000001ff00 */
[----:B------:R-:W3:Y:S01]  /*09e0*/  @!P0 LDG.E.EL.128 R24, desc[UR4][R40.64] ;  /* 0x0000000428188981 */ /* 0x000ee2000c2e1d00 */
[----:B--2---:R-:W-:Y:S01]  /*09f0*/  FFMA R16, R31, R16, R20 ;  /* 0x000000101f107223 */ /* 0x004fe20000000014 */
[----:B------:R-:W-:Y:S01]  /*0a00*/  FFMA R17, R30, R17, R21 ;  /* 0x000000111e117223 */ /* 0x000fe20000000015 */
[----:B------:R-:W-:Y:S01]  /*0a10*/  FFMA R19, R28, R19, R23 ;  /* 0x000000131c137223 */ /* 0x000fe20000000017 */
[----:B------:R-:W-:Y:S02]  /*0a20*/  CS2R R28, SRZ ;  /* 0x00000000001c7805 */ /* 0x000fe4000001ff00 */
[----:B------:R-:W-:-:S06]  /*0a30*/  CS2R R30, SRZ ;  /* 0x00000000001e7805 */ /* 0x000fcc000001ff00 */
[----:B------:R-:W3:Y:S01]  /*0a40*/  @!P0 LDG.E.EL.128 R28, desc[UR4][R38.64] ;  /* 0x00000004261c8981 */ /* 0x000ee2000c2e1d00 */
[----:B------:R-:W-:Y:S01]  /*0a50*/  FADD R21, R10, -R6 ;  /* 0x800000060a157221 */ /* 0x000fe20000000000 */
[----:B------:R-:W-:Y:S02]  /*0a60*/  FFMA R18, R7, R18, R22 ;  /* 0x0000001207127223 */ /* 0x000fe40000000016 */
[----:B------:R-:W0:Y:S01]  /*0a70*/  LDC.64 R6, c[0x0][0x218] ;  /* 0x00008600ff067b82 */ /* 0x000e220000000a00 */
[----:B------:R-:W-:Y:S01]  /*0a80*/  FSETP.GT.AND P5, PT, R19, RZ, PT ;  /* 0x000000ff1300720b */ /* 0x000fe20003fa4000 */
[----:B------:R-:W-:Y:S01]  /*0a90*/  FADD R23, R8, -R4 ;  /* 0x8000000408177221 */ /* 0x000fe20000000000 */
[----:B------:R-:W-:Y:S01]  /*0aa0*/  FSETP.GT.AND P6, PT, R18, RZ, PT ;  /* 0x000000ff1200720b */ /* 0x000fe20003fc4000 */
[----:B------:R-:W-:Y:S01]  /*0ab0*/  FADD R5, R9, -R5 ;  /* 0x8000000509057221 */ /* 0x000fe20000000000 */
[----:B------:R-:W-:Y:S01]  /*0ac0*/  FSETP.GT.AND P2, PT, R17, RZ, PT ;  /* 0x000000ff1100720b */ /* 0x000fe20003f44000 */
[----:B------:R-:W-:Y:S01]  /*0ad0*/  FMUL R21, R32, R21 ;  /* 0x0000001520157220 */ /* 0x000fe20000400000 */
[----:B------:R-:W-:Y:S01]  /*0ae0*/  FMUL R23, R0, R23 ;  /* 0x0000001700177220 */ /* 0x000fe20000400000 */
[----:B------:R-:W-:Y:S01]  /*0af0*/  FMUL R2, R2, R5 ;  /* 0x0000000502027220 */ /* 0x000fe20000400000 */
[----:B------:R-:W-:-:S05]  /*0b00*/  FSETP.GT.AND P3, PT, R16, RZ, PT ;  /* 0x000000ff1000720b */ /* 0x000fca0003f64000 */
[----:B------:R-:W-:Y:S02]  /*0b10*/  @!P5 FMUL R19, R19, 0.0099999997764825820923 ;  /* 0x3c23d70a1313d820 */ /* 0x000fe40000400000 */
[----:B------:R-:W-:Y:S02]  /*0b20*/  @!P6 FMUL R18, R18, 0.0099999997764825820923 ;  /* 0x3c23d70a1212e820 */ /* 0x000fe40000400000 */
[----:B------:R-:W-:-:S04]  /*0b30*/  @!P2 FMUL R17, R17, 0.0099999997764825820923 ;  /* 0x3c23d70a1111a820 */ /* 0x000fc80000400000 */
[----:B------:R-:W-:Y:S01]  /*0b40*/  @!P3 FMUL R16, R16, 0.0099999997764825820923 ;  /* 0x3c23d70a1010b820 */ /* 0x000fe20000400000 */
[----:B0-----:R-:W-:Y:S01]  /*0b50*/  IMAD.WIDE R6, R3, 0x4, R6 ;  /* 0x0000000403067825 */ /* 0x001fe200078e0206 */
[----:B------:R0:W-:Y:S04]  /*0b60*/  @!P1 STG.E.128 desc[UR4][R36.64], R12 ;  /* 0x0000000c24009986 */ /* 0x0001e8000c101d04 */
[----:B------:R0:W-:Y:S04]  /*0b70*/  @!P0 STG.E.128 desc[UR4][R36.64+0x800], R8 ;  /* 0x0008000824008986 */ /* 0x0001e8000c101d04 */
[----:B------:R0:W-:Y:S01]  /*0b80*/  @!P1 STG.E.128 desc[UR4][R6.64], R16 ;  /* 0x0000001006009986 */ /* 0x0001e2000c101d04 */
[----:B---3--:R-:W-:Y:S01]  /*0b90*/  FFMA R27, R34, R27, R31 ;  /* 0x0000001b221b7223 */ /* 0x008fe2000000001f */
[----:B------:R-:W-:Y:S01]  /*0ba0*/  FFMA R26, R21, R26, R30 ;  /* 0x0000001a151a7223 */ /* 0x000fe2000000001e */
[----:B------:R-:W-:Y:S01]  /*0bb0*/  FFMA R24, R23, R24, R28 ;  /* 0x0000001817187223 */ /* 0x000fe2000000001c */
[----:B------:R-:W-:-:S02]  /*0bc0*/  FFMA R25, R2, R25, R29 ;  /* 0x0000001902197223 */ /* 0x000fc4000000001d */
[----:B------:R-:W-:Y:S02]  /*0bd0*/  FSETP.GT.AND P4, PT, R27, RZ, PT ;  /* 0x000000ff1b00720b */ /* 0x000fe40003f84000 */
[----:B------:R-:W-:Y:S02]  /*0be0*/  FSETP.GT.AND P5, PT, R26, RZ, PT ;  /* 0x000000ff1a00720b */ /* 0x000fe40003fa4000 */
[----:B------:R-:W-:Y:S02]  /*0bf0*/  FSETP.GT.AND P6, PT, R25, RZ, PT ;  /* 0x000000ff1900720b */ /* 0x000fe40003fc4000 */
[----:B------:R-:W-:-:S07]  /*0c00*/  FSETP.GT.AND P2, PT, R24, RZ, PT ;  /* 0x000000ff1800720b */ /* 0x000fce0003f44000 */
[----:B------:R-:W-:Y:S02]  /*0c10*/  @!P4 FMUL R27, R27, 0.0099999997764825820923 ;  /* 0x3c23d70a1b1bc820 */ /* 0x000fe40000400000 */
[----:B------:R-:W-:Y:S02]  /*0c20*/  @!P5 FMUL R26, R26, 0.0099999997764825820923 ;  /* 0x3c23d70a1a1ad820 */ /* 0x000fe40000400000 */
[----:B------:R-:W-:Y:S02]  /*0c30*/  @!P6 FMUL R25, R25, 0.0099999997764825820923 ;  /* 0x3c23d70a1919e820 */ /* 0x000fe40000400000 */
[----:B------:R-:W-:Y:S01]  /*0c40*/  @!P2 FMUL R24, R24, 0.0099999997764825820923 ;  /* 0x3c23d70a1818a820 */ /* 0x000fe20000400000 */
[----:B0-----:R-:W-:Y:S06]  /*0c50*/  @P0 EXIT ;  /* 0x000000000000094d */ /* 0x001fec0003800000 */
[----:B------:R-:W-:Y:S01]  /*0c60*/  STG.E.128 desc[UR4][R6.64+0x800], R24 ;  /* 0x0008001806007986 */ /* 0x000fe2000c101d04 */
[----:B------:R-:W-:Y:S05]  /*0c70*/  EXIT ;  /* 0x000000000000794d */ /* 0x000fea0003800000 */
.L_x_0:
[----:B------:R-:W-:-:S00]  /*0c80*/  BRA `(.L_x_0) ;  /* 0xfffffffc00fc7947 */ /* 0x000fc0000383ffff */
[----:B------:R-:W-:-:S00]  /*0c90*/  NOP ;  /* 0x0000000000007918 */ /* 0x000fc00000000000 */
        /* <DEDUP_REMOVED lines=14> */
.L_x_1:


//--------------------- .nv.global.init           --------------------------
	.section	.nv.global.init,"aw",@progbits
.nv.global.init:
	.type		_$_str,@object
	.size		_$_str,(_$_str_$_2 - _$_str)
_$_str:
        /*0000*/ 	.byte	0x5f, 0x5f, 0x43, 0x55, 0x44, 0x41, 0x5f, 0x46, 0x54, 0x5a, 0x00
	.type		_$_str_$_2,@object
	.size		_$_str_$_2,(.L_1 - _$_str_$_2)
_$_str_$_2:
        /*000b*/ 	.byte	0x5f, 0x5f, 0x43, 0x55, 0x44, 0x41, 0x5f, 0x50, 0x52, 0x45, 0x43, 0x5f, 0x53, 0x51, 0x52, 0x54
        /*001b*/ 	.byte	0x00
.L_1:


//--------------------- .nv.constant0.triton_poi_fused__native_batch_norm_legit_no_training_convolution_leaky_relu_11 --------------------------
	.section	.nv.constant0.triton_poi_fused__native_batch_norm_legit_no_training_convolution_leaky_relu_11,"a",@progbits
	.sectionflags	@""
	.align	4
.nv.constant0.triton_poi_fused__native_batch_norm_legit_no_training_convolution_leaky_relu_11:
	.zero		588
